//
// Generated by NVIDIA NVVM Compiler
//
// Compiler Build ID: CL-36424714
// Cuda compilation tools, release 13.0, V13.0.88
// Based on NVVM 20.0.0
//

.version 9.0
.target sm_100
.address_size 64

	// .globl	_Z13solve_poissonP6float2S0_Pfi

.visible .entry _Z13solve_poissonP6float2S0_Pfi(
	.param .u64 .ptr .align 1 _Z13solve_poissonP6float2S0_Pfi_param_0,
	.param .u64 .ptr .align 1 _Z13solve_poissonP6float2S0_Pfi_param_1,
	.param .u64 .ptr .align 1 _Z13solve_poissonP6float2S0_Pfi_param_2,
	.param .u32 _Z13solve_poissonP6float2S0_Pfi_param_3
)
{
	.reg .pred 	%p<3>;
	.reg .b32 	%r<16>;
	.reg .b32 	%f<12>;
	.reg .b64 	%rd<14>;

	ld.param.u64 	%rd1, [_Z13solve_poissonP6float2S0_Pfi_param_0];
	ld.param.u64 	%rd2, [_Z13solve_poissonP6float2S0_Pfi_param_1];
	ld.param.u64 	%rd3, [_Z13solve_poissonP6float2S0_Pfi_param_2];
	ld.param.u32 	%r4, [_Z13solve_poissonP6float2S0_Pfi_param_3];
	mov.u32 	%r6, %tid.x;
	mov.u32 	%r7, %ctaid.x;
	shl.b32 	%r8, %r7, 5;
	add.s32 	%r1, %r8, %r6;
	mov.u32 	%r9, %tid.y;
	mov.u32 	%r10, %ctaid.y;
	shl.b32 	%r11, %r10, 5;
	add.s32 	%r12, %r11, %r9;
	mul.lo.s32 	%r3, %r4, %r12;
	max.s32 	%r13, %r1, %r12;
	setp.ge.s32 	%p1, %r13, %r4;
	@%p1 bra 	$L__BB0_2;
	cvta.to.global.u64 	%rd4, %rd3;
	cvta.to.global.u64 	%rd5, %rd1;
	cvta.to.global.u64 	%rd6, %rd2;
	mul.wide.s32 	%rd7, %r1, 4;
	add.s64 	%rd8, %rd4, %rd7;
	ld.global.f32 	%f1, [%rd8];
	mul.wide.u32 	%rd9, %r12, 4;
	add.s64 	%rd10, %rd4, %rd9;
	ld.global.f32 	%f2, [%rd10];
	mul.f32 	%f3, %f2, %f2;
	fma.rn.f32 	%f4, %f1, %f1, %f3;
	or.b32  	%r14, %r1, %r12;
	setp.eq.s32 	%p2, %r14, 0;
	selp.f32 	%f5, 0f3F800000, %f4, %p2;
	add.s32 	%r15, %r3, %r1;
	mul.wide.s32 	%rd11, %r15, 8;
	add.s64 	%rd12, %rd5, %rd11;
	ld.global.v2.f32 	{%f6, %f7}, [%rd12];
	neg.f32 	%f8, %f6;
	div.rn.f32 	%f9, %f8, %f5;
	add.s64 	%rd13, %rd6, %rd11;
	neg.f32 	%f10, %f7;
	div.rn.f32 	%f11, %f10, %f5;
	st.global.v2.f32 	[%rd13], {%f9, %f11};
$L__BB0_2:
	ret;

}
	// .globl	_Z12real2complexPfP6float2i
.visible .entry _Z12real2complexPfP6float2i(
	.param .u64 .ptr .align 1 _Z12real2complexPfP6float2i_param_0,
	.param .u64 .ptr .align 1 _Z12real2complexPfP6float2i_param_1,
	.param .u32 _Z12real2complexPfP6float2i_param_2
)
{
	.reg .pred 	%p<2>;
	.reg .b32 	%r<14>;
	.reg .b32 	%f<3>;
	.reg .b64 	%rd<9>;

	ld.param.u64 	%rd1, [_Z12real2complexPfP6float2i_param_0];
	ld.param.u64 	%rd2, [_Z12real2complexPfP6float2i_param_1];
	ld.param.u32 	%r2, [_Z12real2complexPfP6float2i_param_2];
	mov.u32 	%r4, %tid.x;
	mov.u32 	%r5, %ctaid.x;
	mov.u32 	%r6, %ntid.x;
	mad.lo.s32 	%r7, %r5, %r6, %r4;
	mov.u32 	%r8, %tid.y;
	mov.u32 	%r9, %ctaid.y;
	mov.u32 	%r10, %ntid.y;
	mad.lo.s32 	%r11, %r9, %r10, %r8;
	mad.lo.s32 	%r1, %r2, %r11, %r7;
	max.s32 	%r13, %r7, %r11;
	setp.ge.s32 	%p1, %r13, %r2;
	@%p1 bra 	$L__BB1_2;
	cvta.to.global.u64 	%rd3, %rd1;
	cvta.to.global.u64 	%rd4, %rd2;
	mul.wide.s32 	%rd5, %r1, 4;
	add.s64 	%rd6, %rd3, %rd5;
	ld.global.f32 	%f1, [%rd6];
	mul.wide.s32 	%rd7, %r1, 8;
	add.s64 	%rd8, %rd4, %rd7;
	mov.f32 	%f2, 0f00000000;
	st.global.v2.f32 	[%rd8], {%f1, %f2};
$L__BB1_2:
	ret;

}
	// .globl	_Z12complex2realP6float2Pfi
.visible .entry _Z12complex2realP6float2Pfi(
	.param .u64 .ptr .align 1 _Z12complex2realP6float2Pfi_param_0,
	.param .u64 .ptr .align 1 _Z12complex2realP6float2Pfi_param_1,
	.param .u32 _Z12complex2realP6float2Pfi_param_2
)
{
	.reg .pred 	%p<2>;
	.reg .b32 	%r<14>;
	.reg .b32 	%f<5>;
	.reg .b64 	%rd<9>;

	ld.param.u64 	%rd1, [_Z12complex2realP6float2Pfi_param_0];
	ld.param.u64 	%rd2, [_Z12complex2realP6float2Pfi_param_1];
	ld.param.u32 	%r3, [_Z12complex2realP6float2Pfi_param_2];
	mov.u32 	%r4, %tid.x;
	mov.u32 	%r5, %ctaid.x;
	shl.b32 	%r6, %r5, 5;
	add.s32 	%r7, %r6, %r4;
	mov.u32 	%r8, %tid.y;
	mov.u32 	%r9, %ctaid.y;
	shl.b32 	%r10, %r9, 5;
	add.s32 	%r11, %r10, %r8;
	mad.lo.s32 	%r1, %r3, %r11, %r7;
	max.s32 	%r13, %r7, %r11;
	setp.ge.s32 	%p1, %r13, %r3;
	@%p1 bra 	$L__BB2_2;
	cvta.to.global.u64 	%rd3, %rd1;
	cvta.to.global.u64 	%rd4, %rd2;
	mul.wide.s32 	%rd5, %r1, 8;
	add.s64 	%rd6, %rd3, %rd5;
	ld.global.f32 	%f1, [%rd6];
	cvt.rn.f32.u32 	%f2, %r3;
	mul.f32 	%f3, %f2, %f2;
	div.rn.f32 	%f4, %f1, %f3;
	mul.wide.s32 	%rd7, %r1, 4;
	add.s64 	%rd8, %rd4, %rd7;
	st.global.f32 	[%rd8], %f4;
$L__BB2_2:
	ret;

}


// ===== COMPILED SASS (sm_100) =====

	.target	sm_100

	.elftype	@"ET_EXEC"


//--------------------- .note.nv.tkinfo           --------------------------
	.section	.note.nv.tkinfo,"",@"SHT_NOTE"
	.sectionflags	@"SHF_NOTE_NV_TKINFO"
	.tkinfo
        /*0018*/ 	.word	0x00000002
        /*0030*/ 	.string	""
        /*0030*/ 	.string	"ptxas"
        /*0030*/ 	.string	"Cuda compilation tools, release 13.0, V13.0.88"
        /*0030*/ 	.string	"Build cuda_13.0.r13.0/compiler.36424714_0"
        /*0030*/ 	.string	"-arch sm_100 -m 64 "



//--------------------- .note.nv.cuinfo           --------------------------
	.section	.note.nv.cuinfo,"",@"SHT_NOTE"
	.sectionflags	@"SHF_NOTE_NV_CUINFO"
        /*0018*/ 	.short	0x0002
        /*001a*/ 	.short	0x0064
        /*001c*/ 	.short	0x0082
	.zero		2


//--------------------- .nv.info                  --------------------------
	.section	.nv.info,"",@"SHT_CUDA_INFO"
	.align	4


	//----- nvinfo : EIATTR_REGCOUNT
	.align		4
        /*0000*/ 	.byte	0x04, 0x2f
        /*0002*/ 	.short	(.L_1 - .L_0)
	.align		4
.L_0:
        /*0004*/ 	.word	index@(_Z13solve_poissonP6float2S0_Pfi)
        /*0008*/ 	.word	0x00000016


	//----- nvinfo : EIATTR_FRAME_SIZE
	.align		4
.L_1:
        /*000c*/ 	.byte	0x04, 0x11
        /*000e*/ 	.short	(.L_3 - .L_2)
	.align		4
.L_2:
        /*0010*/ 	.word	index@($__internal_1_$__cuda_sm3x_div_rn_noftz_f32_slowpath)
        /*0014*/ 	.word	0x00000000


	//----- nvinfo : EIATTR_FRAME_SIZE
	.align		4
.L_3:
        /*0018*/ 	.byte	0x04, 0x11
        /*001a*/ 	.short	(.L_5 - .L_4)
	.align		4
.L_4:
        /*001c*/ 	.word	index@(_Z13solve_poissonP6float2S0_Pfi)
        /*0020*/ 	.word	0x00000000


	//----- nvinfo : EIATTR_REGCOUNT
	.align		4
.L_5:
        /*0024*/ 	.byte	0x04, 0x2f
        /*0026*/ 	.short	(.L_7 - .L_6)
	.align		4
.L_6:
        /*0028*/ 	.word	index@(_Z12real2complexPfP6float2i)
        /*002c*/ 	.word	0x0000000c


	//----- nvinfo : EIATTR_FRAME_SIZE
	.align		4
.L_7:
        /*0030*/ 	.byte	0x04, 0x11
        /*0032*/ 	.short	(.L_9 - .L_8)
	.align		4
.L_8:
        /*0034*/ 	.word	index@(_Z12real2complexPfP6float2i)
        /*0038*/ 	.word	0x00000000


	//----- nvinfo : EIATTR_REGCOUNT
	.align		4
.L_9:
        /*003c*/ 	.byte	0x04, 0x2f
        /*003e*/ 	.short	(.L_11 - .L_10)
	.align		4
.L_10:
        /*0040*/ 	.word	index@(_Z12complex2realP6float2Pfi)
        /*0044*/ 	.word	0x00000010


	//----- nvinfo : EIATTR_FRAME_SIZE
	.align		4
.L_11:
        /*0048*/ 	.byte	0x04, 0x11
        /*004a*/ 	.short	(.L_13 - .L_12)
	.align		4
.L_12:
        /*004c*/ 	.word	index@($__internal_0_$__cuda_sm3x_div_rn_noftz_f32_slowpath)
        /*0050*/ 	.word	0x00000000


	//----- nvinfo : EIATTR_FRAME_SIZE
	.align		4
.L_13:
        /*0054*/ 	.byte	0x04, 0x11
        /*0056*/ 	.short	(.L_15 - .L_14)
	.align		4
.L_14:
        /*0058*/ 	.word	index@(_Z12complex2realP6float2Pfi)
        /*005c*/ 	.word	0x00000000


	//----- nvinfo : EIATTR_MIN_STACK_SIZE
	.align		4
.L_15:
        /*0060*/ 	.byte	0x04, 0x12
        /*0062*/ 	.short	(.L_17 - .L_16)
	.align		4
.L_16:
        /*0064*/ 	.word	index@(_Z12complex2realP6float2Pfi)
        /*0068*/ 	.word	0x00000000


	//----- nvinfo : EIATTR_MIN_STACK_SIZE
	.align		4
.L_17:
        /*006c*/ 	.byte	0x04, 0x12
        /*006e*/ 	.short	(.L_19 - .L_18)
	.align		4
.L_18:
        /*0070*/ 	.word	index@(_Z12real2complexPfP6float2i)
        /*0074*/ 	.word	0x00000000


	//----- nvinfo : EIATTR_MIN_STACK_SIZE
	.align		4
.L_19:
        /*0078*/ 	.byte	0x04, 0x12
        /*007a*/ 	.short	(.L_21 - .L_20)
	.align		4
.L_20:
        /*007c*/ 	.word	index@(_Z13solve_poissonP6float2S0_Pfi)
        /*0080*/ 	.word	0x00000000
.L_21:


//--------------------- .nv.compat                --------------------------
	.section	.nv.compat,"",@"SHT_CUDA_COMPAT_INFO"
	.align	4
        /*0000*/ 	.byte	0x02, 0x09, 0x00, 0x00, 0x02, 0x02, 0x01, 0x00, 0x02, 0x05, 0x05, 0x00, 0x03, 0x07, 0x01, 0x01
        /*0010*/ 	.byte	0x02, 0x03, 0x00, 0x00, 0x02, 0x06, 0x01, 0x00, 0x04, 0x0b, 0x08, 0x00, 0x01, 0x00, 0x00, 0x00
        /*0020*/ 	.byte	0x00, 0x00, 0x00, 0x00


//--------------------- .nv.info._Z12complex2realP6float2Pfi --------------------------
	.section	.nv.info._Z12complex2realP6float2Pfi,"",@"SHT_CUDA_INFO"
	.sectionflags	@""
	.align	4


	//----- nvinfo : EIATTR_CUDA_API_VERSION
	.align		4
        /*0000*/ 	.byte	0x04, 0x37
        /*0002*/ 	.short	(.L_23 - .L_22)
.L_22:
        /*0004*/ 	.word	0x00000082


	//----- nvinfo : EIATTR_KPARAM_INFO
	.align		4
.L_23:
        /*0008*/ 	.byte	0x04, 0x17
        /*000a*/ 	.short	(.L_25 - .L_24)
.L_24:
        /*000c*/ 	.word	0x00000000
        /*0010*/ 	.short	0x0002
        /*0012*/ 	.short	0x0010
        /*0014*/ 	.byte	0x00, 0xf0, 0x11, 0x00


	//----- nvinfo : EIATTR_KPARAM_INFO
	.align		4
.L_25:
        /*0018*/ 	.byte	0x04, 0x17
        /*001a*/ 	.short	(.L_27 - .L_26)
.L_26:
        /*001c*/ 	.word	0x00000000
        /*0020*/ 	.short	0x0001
        /*0022*/ 	.short	0x0008
        /*0024*/ 	.byte	0x00, 0xf5, 0x21, 0x00


	//----- nvinfo : EIATTR_KPARAM_INFO
	.align		4
.L_27:
        /*0028*/ 	.byte	0x04, 0x17
        /*002a*/ 	.short	(.L_29 - .L_28)
.L_28:
        /*002c*/ 	.word	0x00000000
        /*0030*/ 	.short	0x0000
        /*0032*/ 	.short	0x0000
        /*0034*/ 	.byte	0x00, 0xf5, 0x21, 0x00


	//----- nvinfo : EIATTR_SPARSE_MMA_MASK
	.align		4
.L_29:
        /*0038*/ 	.byte	0x03, 0x50
        /*003a*/ 	.short	0x0000


	//----- nvinfo : EIATTR_MAXREG_COUNT
	.align		4
        /*003c*/ 	.byte	0x03, 0x1b
        /*003e*/ 	.short	0x00ff


	//----- nvinfo : EIATTR_MERCURY_ISA_VERSION
	.align		4
        /*0040*/ 	.byte	0x03, 0x5f
        /*0042*/ 	.short	0x0101


	//----- nvinfo : EIATTR_VRC_CTA_INIT_COUNT
	.align		4
        /*0044*/ 	.byte	0x02, 0x4a
	.zero		1
	.zero		1


	//----- nvinfo : EIATTR_EXIT_INSTR_OFFSETS
	.align		4
        /*0048*/ 	.byte	0x04, 0x1c
        /*004a*/ 	.short	(.L_31 - .L_30)


	//   ....[0]....
.L_30:
        /*004c*/ 	.word	0x000000b0


	//   ....[1]....
        /*0050*/ 	.word	0x00000220


	//----- nvinfo : EIATTR_CRS_STACK_SIZE
	.align		4
.L_31:
        /*0054*/ 	.byte	0x04, 0x1e
        /*0056*/ 	.short	(.L_33 - .L_32)
.L_32:
        /*0058*/ 	.word	0x00000000


	//----- nvinfo : EIATTR_CBANK_PARAM_SIZE
	.align		4
.L_33:
        /*005c*/ 	.byte	0x03, 0x19
        /*005e*/ 	.short	0x0014


	//----- nvinfo : EIATTR_PARAM_CBANK
	.align		4
        /*0060*/ 	.byte	0x04, 0x0a
        /*0062*/ 	.short	(.L_35 - .L_34)
	.align		4
.L_34:
        /*0064*/ 	.word	index@(.nv.constant0._Z12complex2realP6float2Pfi)
        /*0068*/ 	.short	0x0380
        /*006a*/ 	.short	0x0014


	//----- nvinfo : EIATTR_SW_WAR
	.align		4
.L_35:
        /*006c*/ 	.byte	0x04, 0x36
        /*006e*/ 	.short	(.L_37 - .L_36)
.L_36:
        /*0070*/ 	.word	0x00000008
.L_37:


//--------------------- .nv.info._Z12real2complexPfP6float2i --------------------------
	.section	.nv.info._Z12real2complexPfP6float2i,"",@"SHT_CUDA_INFO"
	.sectionflags	@""
	.align	4


	//----- nvinfo : EIATTR_CUDA_API_VERSION
	.align		4
        /*0000*/ 	.byte	0x04, 0x37
        /*0002*/ 	.short	(.L_39 - .L_38)
.L_38:
        /*0004*/ 	.word	0x00000082


	//----- nvinfo : EIATTR_KPARAM_INFO
	.align		4
.L_39:
        /*0008*/ 	.byte	0x04, 0x17
        /*000a*/ 	.short	(.L_41 - .L_40)
.L_40:
        /*000c*/ 	.word	0x00000000
        /*0010*/ 	.short	0x0002
        /*0012*/ 	.short	0x0010
        /*0014*/ 	.byte	0x00, 0xf0, 0x11, 0x00


	//----- nvinfo : EIATTR_KPARAM_INFO
	.align		4
.L_41:
        /*0018*/ 	.byte	0x04, 0x17
        /*001a*/ 	.short	(.L_43 - .L_42)
.L_42:
        /*001c*/ 	.word	0x00000000
        /*0020*/ 	.short	0x0001
        /*0022*/ 	.short	0x0008
        /*0024*/ 	.byte	0x00, 0xf5, 0x21, 0x00


	//----- nvinfo : EIATTR_KPARAM_INFO
	.align		4
.L_43:
        /*0028*/ 	.byte	0x04, 0x17
        /*002a*/ 	.short	(.L_45 - .L_44)
.L_44:
        /*002c*/ 	.word	0x00000000
        /*0030*/ 	.short	0x0000
        /*0032*/ 	.short	0x0000
        /*0034*/ 	.byte	0x00, 0xf5, 0x21, 0x00


	//----- nvinfo : EIATTR_SPARSE_MMA_MASK
	.align		4
.L_45:
        /*0038*/ 	.byte	0x03, 0x50
        /*003a*/ 	.short	0x0000


	//----- nvinfo : EIATTR_MAXREG_COUNT
	.align		4
        /*003c*/ 	.byte	0x03, 0x1b
        /*003e*/ 	.short	0x00ff


	//----- nvinfo : EIATTR_MERCURY_ISA_VERSION
	.align		4
        /*0040*/ 	.byte	0x03, 0x5f
        /*0042*/ 	.short	0x0101


	//----- nvinfo : EIATTR_VRC_CTA_INIT_COUNT
	.align		4
        /*0044*/ 	.byte	0x02, 0x4a
	.zero		1
	.zero		1


	//----- nvinfo : EIATTR_EXIT_INSTR_OFFSETS
	.align		4
        /*0048*/ 	.byte	0x04, 0x1c
        /*004a*/ 	.short	(.L_47 - .L_46)


	//   ....[0]....
.L_46:
        /*004c*/ 	.word	0x000000d0


	//   ....[1]....
        /*0050*/ 	.word	0x00000160


	//----- nvinfo : EIATTR_CBANK_PARAM_SIZE
	.align		4
.L_47:
        /*0054*/ 	.byte	0x03, 0x19
        /*0056*/ 	.short	0x0014


	//----- nvinfo : EIATTR_PARAM_CBANK
	.align		4
        /*0058*/ 	.byte	0x04, 0x0a
        /*005a*/ 	.short	(.L_49 - .L_48)
	.align		4
.L_48:
        /*005c*/ 	.word	index@(.nv.constant0._Z12real2complexPfP6float2i)
        /*0060*/ 	.short	0x0380
        /*0062*/ 	.short	0x0014


	//----- nvinfo : EIATTR_SW_WAR
	.align		4
.L_49:
        /*0064*/ 	.byte	0x04, 0x36
        /*0066*/ 	.short	(.L_51 - .L_50)
.L_50:
        /*0068*/ 	.word	0x00000008
.L_51:


//--------------------- .nv.info._Z13solve_poissonP6float2S0_Pfi --------------------------
	.section	.nv.info._Z13solve_poissonP6float2S0_Pfi,"",@"SHT_CUDA_INFO"
	.sectionflags	@""
	.align	4


	//----- nvinfo : EIATTR_CUDA_API_VERSION
	.align		4
        /*0000*/ 	.byte	0x04, 0x37
        /*0002*/ 	.short	(.L_53 - .L_52)
.L_52:
        /*0004*/ 	.word	0x00000082


	//----- nvinfo : EIATTR_KPARAM_INFO
	.align		4
.L_53:
        /*0008*/ 	.byte	0x04, 0x17
        /*000a*/ 	.short	(.L_55 - .L_54)
.L_54:
        /*000c*/ 	.word	0x00000000
        /*0010*/ 	.short	0x0003
        /*0012*/ 	.short	0x0018
        /*0014*/ 	.byte	0x00, 0xf0, 0x11, 0x00


	//----- nvinfo : EIATTR_KPARAM_INFO
	.align		4
.L_55:
        /*0018*/ 	.byte	0x04, 0x17
        /*001a*/ 	.short	(.L_57 - .L_56)
.L_56:
        /*001c*/ 	.word	0x00000000
        /*0020*/ 	.short	0x0002
        /*0022*/ 	.short	0x0010
        /*0024*/ 	.byte	0x00, 0xf5, 0x21, 0x00


	//----- nvinfo : EIATTR_KPARAM_INFO
	.align		4
.L_57:
        /*0028*/ 	.byte	0x04, 0x17
        /*002a*/ 	.short	(.L_59 - .L_58)
.L_58:
        /*002c*/ 	.word	0x00000000
        /*0030*/ 	.short	0x0001
        /*0032*/ 	.short	0x0008
        /*0034*/ 	.byte	0x00, 0xf5, 0x21, 0x00


	//----- nvinfo : EIATTR_KPARAM_INFO
	.align		4
.L_59:
        /*0038*/ 	.byte	0x04, 0x17
        /*003a*/ 	.short	(.L_61 - .L_60)
.L_60:
        /*003c*/ 	.word	0x00000000
        /*0040*/ 	.short	0x0000
        /*0042*/ 	.short	0x0000
        /*0044*/ 	.byte	0x00, 0xf5, 0x21, 0x00


	//----- nvinfo : EIATTR_SPARSE_MMA_MASK
	.align		4
.L_61:
        /*0048*/ 	.byte	0x03, 0x50
        /*004a*/ 	.short	0x0000


	//----- nvinfo : EIATTR_MAXREG_COUNT
	.align		4
        /*004c*/ 	.byte	0x03, 0x1b
        /*004e*/ 	.short	0x00ff


	//----- nvinfo : EIATTR_MERCURY_ISA_VERSION
	.align		4
        /*0050*/ 	.byte	0x03, 0x5f
        /*0052*/ 	.short	0x0101


	//----- nvinfo : EIATTR_VRC_CTA_INIT_COUNT
	.align		4
        /*0054*/ 	.byte	0x02, 0x4a
	.zero		1
	.zero		1


	//----- nvinfo : EIATTR_EXIT_INSTR_OFFSETS
	.align		4
        /*0058*/ 	.byte	0x04, 0x1c
        /*005a*/ 	.short	(.L_63 - .L_62)


	//   ....[0]....
.L_62:
        /*005c*/ 	.word	0x000000a0


	//   ....[1]....
        /*0060*/ 	.word	0x00000380


	//----- nvinfo : EIATTR_CRS_STACK_SIZE
	.align		4
.L_63:
        /*0064*/ 	.byte	0x04, 0x1e
        /*0066*/ 	.short	(.L_65 - .L_64)
.L_64:
        /*0068*/ 	.word	0x00000000


	//----- nvinfo : EIATTR_CBANK_PARAM_SIZE
	.align		4
.L_65:
        /*006c*/ 	.byte	0x03, 0x19
        /*006e*/ 	.short	0x001c


	//----- nvinfo : EIATTR_PARAM_CBANK
	.align		4
        /*0070*/ 	.byte	0x04, 0x0a
        /*0072*/ 	.short	(.L_67 - .L_66)
	.align		4
.L_66:
        /*0074*/ 	.word	index@(.nv.constant0._Z13solve_poissonP6float2S0_Pfi)
        /*0078*/ 	.short	0x0380
        /*007a*/ 	.short	0x001c


	//----- nvinfo : EIATTR_SW_WAR
	.align		4
.L_67:
        /*007c*/ 	.byte	0x04, 0x36
        /*007e*/ 	.short	(.L_69 - .L_68)
.L_68:
        /*0080*/ 	.word	0x00000008
.L_69:


//--------------------- .nv.callgraph             --------------------------
	.section	.nv.callgraph,"",@"SHT_CUDA_CALLGRAPH"
	.align	4
	.sectionentsize	8
	.align		4
        /*0000*/ 	.word	0x00000000
	.align		4
        /*0004*/ 	.word	0xffffffff
	.align		4
        /*0008*/ 	.word	0x00000000
	.align		4
        /*000c*/ 	.word	0xfffffffe
	.align		4
        /*0010*/ 	.word	0x00000000
	.align		4
        /*0014*/ 	.word	0xfffffffd
	.align		4
        /*0018*/ 	.word	0x00000000
	.align		4
        /*001c*/ 	.word	0xfffffffc


//--------------------- .text._Z12complex2realP6float2Pfi --------------------------
	.section	.text._Z12complex2realP6float2Pfi,"ax",@progbits
	.align	128
        .global         _Z12complex2realP6float2Pfi
        .type           _Z12complex2realP6float2Pfi,@function
        .size           _Z12complex2realP6float2Pfi,(.L_x_31 - _Z12complex2realP6float2Pfi)
        .other          _Z12complex2realP6float2Pfi,@"STO_CUDA_ENTRY STV_DEFAULT"
_Z12complex2realP6float2Pfi:
.text._Z12complex2realP6float2Pfi:
[----:B------:R-:W-:Y:S01]  /*0000*/  LDC R1, c[0x0][0x37c] ;  /* 0x0000df00ff017b82 */ /* 0x000fe20000000800 */
[----:B------:R-:W0:Y:S01]  /*0010*/  S2R R2, SR_TID.X ;  /* 0x0000000000027919 */ /* 0x000e220000002100 */
[----:B------:R-:W1:Y:S01]  /*0020*/  LDCU UR6, c[0x0][0x390] ;  /* 0x00007200ff0677ac */ /* 0x000e620008000800 */
[----:B------:R-:W0:Y:S01]  /*0030*/  S2R R3, SR_CTAID.X ;  /* 0x0000000000037919 */ /* 0x000e220000002500 */
[----:B------:R-:W2:Y:S01]  /*0040*/  S2R R0, SR_TID.Y ;  /* 0x0000000000007919 */ /* 0x000ea20000002200 */
[----:B------:R-:W2:Y:S01]  /*0050*/  S2R R5, SR_CTAID.Y ;  /* 0x0000000000057919 */ /* 0x000ea20000002600 */
[----:B0-----:R-:W-:Y:S02]  /*0060*/  IMAD R2, R3, 0x20, R2 ;  /* 0x0000002003027824 */ /* 0x001fe400078e0202 */
[----:B--2---:R-:W-:-:S05]  /*0070*/  IMAD R3, R5, 0x20, R0 ;  /* 0x0000002005037824 */ /* 0x004fca00078e0200 */
[----:B------:R-:W-:Y:S01]  /*0080*/  VIMNMX R0, PT, PT, R2, R3, !PT ;  /* 0x0000000302007248 */ /* 0x000fe20007fe0100 */
[----:B-1----:R-:W-:-:S03]  /*0090*/  IMAD R2, R3, UR6, R2 ;  /* 0x0000000603027c24 */ /* 0x002fc6000f8e0202 */
[----:B------:R-:W-:-:S13]  /*00a0*/  ISETP.GE.AND P0, PT, R0, UR6, PT ;  /* 0x0000000600007c0c */ /* 0x000fda000bf06270 */
[----:B------:R-:W-:Y:S05]  /*00b0*/  @P0 EXIT ;  /* 0x000000000000094d */ /* 0x000fea0003800000 */
[----:B------:R-:W0:Y:S01]  /*00c0*/  LDC.64 R4, c[0x0][0x380] ;  /* 0x0000e000ff047b82 */ /* 0x000e220000000a00 */
[----:B------:R-:W1:Y:S01]  /*00d0*/  LDCU.64 UR4, c[0x0][0x358] ;  /* 0x00006b00ff0477ac */ /* 0x000e620008000a00 */
[----:B0-----:R-:W-:-:S05]  /*00e0*/  IMAD.WIDE R4, R2, 0x8, R4 ;  /* 0x0000000802047825 */ /* 0x001fca00078e0204 */
[----:B-1----:R-:W2:Y:S01]  /*00f0*/  LDG.E R0, desc[UR4][R4.64] ;  /* 0x0000000404007981 */ /* 0x002ea2000c1e1900 */
[----:B------:R-:W-:Y:S01]  /*0100*/  I2FP.F32.U32 R3, UR6 ;  /* 0x0000000600037c45 */ /* 0x000fe20008201000 */
[----:B------:R-:W-:Y:S04]  /*0110*/  BSSY.RECONVERGENT B0, `(.L_x_0) ;  /* 0x000000d000007945 */ /* 0x000fe80003800200 */
[----:B------:R-:W-:-:S04]  /*0120*/  FMUL R3, R3, R3 ;  /* 0x0000000303037220 */ /* 0x000fc80000400000 */
[----:B------:R-:W0:Y:S02]  /*0130*/  MUFU.RCP R6, R3 ;  /* 0x0000000300067308 */ /* 0x000e240000001000 */
[----:B0-----:R-:W-:-:S04]  /*0140*/  FFMA R7, -R3, R6, 1 ;  /* 0x3f80000003077423 */ /* 0x001fc80000000106 */
[----:B------:R-:W-:Y:S02]  /*0150*/  FFMA R7, R6, R7, R6 ;  /* 0x0000000706077223 */ /* 0x000fe40000000006 */
[----:B--2---:R-:W0:Y:S02]  /*0160*/  FCHK P0, R0, R3 ;  /* 0x0000000300007302 */ /* 0x004e240000000000 */
[----:B------:R-:W-:-:S04]  /*0170*/  FFMA R6, R0, R7, RZ ;  /* 0x0000000700067223 */ /* 0x000fc800000000ff */
[----:B------:R-:W-:-:S04]  /*0180*/  FFMA R8, -R3, R6, R0 ;  /* 0x0000000603087223 */ /* 0x000fc80000000100 */
[----:B------:R-:W-:Y:S01]  /*0190*/  FFMA R7, R7, R8, R6 ;  /* 0x0000000807077223 */ /* 0x000fe20000000006 */
[----:B0-----:R-:W-:Y:S06]  /*01a0*/  @!P0 BRA `(.L_x_1) ;  /* 0x00000000000c8947 */ /* 0x001fec0003800000 */
[----:B------:R-:W-:-:S07]  /*01b0*/  MOV R4, 0x1d0 ;  /* 0x000001d000047802 */ /* 0x000fce0000000f00 */
[----:B------:R-:W-:Y:S05]  /*01c0*/  CALL.REL.NOINC `($__internal_0_$__cuda_sm3x_div_rn_noftz_f32_slowpath) ;  /* 0x0000000000187944 */ /* 0x000fea0003c00000 */
[----:B------:R-:W-:-:S07]  /*01d0*/  IMAD.MOV.U32 R7, RZ, RZ, R0 ;  /* 0x000000ffff077224 */ /* 0x000fce00078e0000 */
.L_x_1:
[----:B------:R-:W-:Y:S05]  /*01e0*/  BSYNC.RECONVERGENT B0 ;  /* 0x0000000000007941 */ /* 0x000fea0003800200 */
.L_x_0:
[----:B------:R-:W0:Y:S02]  /*01f0*/  LDC.64 R4, c[0x0][0x388] ;  /* 0x0000e200ff047b82 */ /* 0x000e240000000a00 */
[----:B0-----:R-:W-:-:S05]  /*0200*/  IMAD.WIDE R2, R2, 0x4, R4 ;  /* 0x0000000402027825 */ /* 0x001fca00078e0204 */
[----:B------:R-:W-:Y:S01]  /*0210*/  STG.E desc[UR4][R2.64], R7 ;  /* 0x0000000702007986 */ /* 0x000fe2000c101904 */
[----:B------:R-:W-:Y:S05]  /*0220*/  EXIT ;  /* 0x000000000000794d */ /* 0x000fea0003800000 */
        .weak           $__internal_0_$__cuda_sm3x_div_rn_noftz_f32_slowpath
        .type           $__internal_0_$__cuda_sm3x_div_rn_noftz_f32_slowpath,@function
        .size           $__internal_0_$__cuda_sm3x_div_rn_noftz_f32_slowpath,(.L_x_31 - $__internal_0_$__cuda_sm3x_div_rn_noftz_f32_slowpath)
$__internal_0_$__cuda_sm3x_div_rn_noftz_f32_slowpath:
[--C-:B------:R-:W-:Y:S01]  /*0230*/  SHF.R.U32.HI R6, RZ, 0x17, R3.reuse ;  /* 0x00000017ff067819 */ /* 0x100fe20000011603 */
[----:B------:R-:W-:Y:S01]  /*0240*/  BSSY.RECONVERGENT B1, `(.L_x_2) ;  /* 0x0000064000017945 */ /* 0x000fe20003800200 */
[--C-:B------:R-:W-:Y:S01]  /*0250*/  SHF.R.U32.HI R5, RZ, 0x17, R0.reuse ;  /* 0x00000017ff057819 */ /* 0x100fe20000011600 */
[----:B------:R-:W-:Y:S01]  /*0260*/  IMAD.MOV.U32 R7, RZ, RZ, R0 ;  /* 0x000000ffff077224 */ /* 0x000fe200078e0000 */
[----:B------:R-:W-:Y:S01]  /*0270*/  LOP3.LUT R6, R6, 0xff, RZ, 0xc0, !PT ;  /* 0x000000ff06067812 */ /* 0x000fe200078ec0ff */
[----:B------:R-:W-:Y:S01]  /*0280*/  IMAD.MOV.U32 R8, RZ, RZ, R3 ;  /* 0x000000ffff087224 */ /* 0x000fe200078e0003 */
[----:B------:R-:W-:-:S03]  /*0290*/  LOP3.LUT R5, R5, 0xff, RZ, 0xc0, !PT ;  /* 0x000000ff05057812 */ /* 0x000fc600078ec0ff */
[----:B------:R-:W-:Y:S02]  /*02a0*/  VIADD R11, R6, 0xffffffff ;  /* 0xffffffff060b7836 */ /* 0x000fe40000000000 */
[----:B------:R-:W-:-:S03]  /*02b0*/  VIADD R10, R5, 0xffffffff ;  /* 0xffffffff050a7836 */ /* 0x000fc60000000000 */
[----:B------:R-:W-:-:S04]  /*02c0*/  ISETP.GT.U32.AND P0, PT, R11, 0xfd, PT ;  /* 0x000000fd0b00780c */ /* 0x000fc80003f04070 */
[----:B------:R-:W-:-:S13]  /*02d0*/  ISETP.GT.U32.OR P0, PT, R10, 0xfd, P0 ;  /* 0x000000fd0a00780c */ /* 0x000fda0000704470 */
[----:B------:R-:W-:Y:S01]  /*02e0*/  @!P0 IMAD.MOV.U32 R9, RZ, RZ, RZ ;  /* 0x000000ffff098224 */ /* 0x000fe200078e00ff */
[----:B------:R-:W-:Y:S06]  /*02f0*/  @!P0 BRA `(.L_x_3) ;  /* 0x00000000005c8947 */ /* 0x000fec0003800000 */
[----:B------:R-:W-:Y:S02]  /*0300*/  FSETP.GTU.FTZ.AND P0, PT, |R0|, +INF , PT ;  /* 0x7f8000000000780b */ /* 0x000fe40003f1c200 */
[----:B------:R-:W-:-:S04]  /*0310*/  FSETP.GTU.FTZ.AND P1, PT, |R3|, +INF , PT ;  /* 0x7f8000000300780b */ /* 0x000fc80003f3c200 */
[----:B------:R-:W-:-:S13]  /*0320*/  PLOP3.LUT P0, PT, P0, P1, PT, 0xf8, 0x8f ;  /* 0x00000000008f781c */ /* 0x000fda0000703f70 */
[----:B------:R-:W-:Y:S05]  /*0330*/  @P0 BRA `(.L_x_4) ;  /* 0x00000004004c0947 */ /* 0x000fea0003800000 */
[----:B------:R-:W-:-:S13]  /*0340*/  LOP3.LUT P0, RZ, R8, 0x7fffffff, R7, 0xc8, !PT ;  /* 0x7fffffff08ff7812 */ /* 0x000fda000780c807 */
[----:B------:R-:W-:Y:S05]  /*0350*/  @!P0 BRA `(.L_x_5) ;  /* 0x00000004003c8947 */ /* 0x000fea0003800000 */
[C---:B------:R-:W-:Y:S02]  /*0360*/  FSETP.NEU.FTZ.AND P2, PT, |R0|.reuse, +INF , PT ;  /* 0x7f8000000000780b */ /* 0x040fe40003f5d200 */
[----:B------:R-:W-:Y:S02]  /*0370*/  FSETP.NEU.FTZ.AND P1, PT, |R3|, +INF , PT ;  /* 0x7f8000000300780b */ /* 0x000fe40003f3d200 */
[----:B------:R-:W-:-:S11]  /*0380*/  FSETP.NEU.FTZ.AND P0, PT, |R0|, +INF , PT ;  /* 0x7f8000000000780b */ /* 0x000fd60003f1d200 */
[----:B------:R-:W-:Y:S05]  /*0390*/  @!P1 BRA !P2, `(.L_x_5) ;  /* 0x00000004002c9947 */ /* 0x000fea0005000000 */
[----:B------:R-:W-:-:S04]  /*03a0*/  LOP3.LUT P2, RZ, R7, 0x7fffffff, RZ, 0xc0, !PT ;  /* 0x7fffffff07ff7812 */ /* 0x000fc8000784c0ff */
[----:B------:R-:W-:-:S13]  /*03b0*/  PLOP3.LUT P1, PT, P1, P2, PT, 0x2f, 0xf2 ;  /* 0x0000000000f2781c */ /* 0x000fda0000f24577 */
[----:B------:R-:W-:Y:S05]  /*03c0*/  @P1 BRA `(.L_x_6) ;  /* 0x0000000400181947 */ /* 0x000fea0003800000 */
[----:B------:R-:W-:-:S04]  /*03d0*/  LOP3.LUT P1, RZ, R8, 0x7fffffff, RZ, 0xc0, !PT ;  /* 0x7fffffff08ff7812 */ /* 0x000fc8000782c0ff */
[----:B------:R-:W-:-:S13]  /*03e0*/  PLOP3.LUT P0, PT, P0, P1, PT, 0x2f, 0xf2 ;  /* 0x0000000000f2781c */ /* 0x000fda0000702577 */
[----:B------:R-:W-:Y:S05]  /*03f0*/  @P0 BRA `(.L_x_7) ;  /* 0x0000000400000947 */ /* 0x000fea0003800000 */
[----:B------:R-:W-:Y:S02]  /*0400*/  ISETP.GE.AND P0, PT, R10, RZ, PT ;  /* 0x000000ff0a00720c */ /* 0x000fe40003f06270 */
[----:B------:R-:W-:-:S11]  /*0410*/  ISETP.GE.AND P1, PT, R11, RZ, PT ;  /* 0x000000ff0b00720c */ /* 0x000fd60003f26270 */
[----:B------:R-:W-:Y:S02]  /*0420*/  @P0 IMAD.MOV.U32 R9, RZ, RZ, RZ ;  /* 0x000000ffff090224 */ /* 0x000fe400078e00ff */
[----:B------:R-:W-:Y:S01]  /*0430*/  @!P0 FFMA R7, R0, 1.84467440737095516160e+19, RZ ;  /* 0x5f80000000078823 */ /* 0x000fe200000000ff */
[----:B------:R-:W-:Y:S02]  /*0440*/  @!P0 IMAD.MOV.U32 R9, RZ, RZ, -0x40 ;  /* 0xffffffc0ff098424 */ /* 0x000fe400078e00ff */
[----:B------:R-:W-:Y:S02]  /*0450*/  @!P1 FFMA R8, R3, 1.84467440737095516160e+19, RZ ;  /* 0x5f80000003089823 */ /* 0x000fe400000000ff */
[----:B------:R-:W-:-:S07]  /*0460*/  @!P1 VIADD R9, R9, 0x40 ;  /* 0x0000004009099836 */ /* 0x000fce0000000000 */
.L_x_3:
[----:B------:R-:W-:Y:S01]  /*0470*/  LEA R3, R6, 0xc0800000, 0x17 ;  /* 0xc080000006037811 */ /* 0x000fe200078eb8ff */
[----:B------:R-:W-:Y:S01]  /*0480*/  VIADD R5, R5, 0xffffff81 ;  /* 0xffffff8105057836 */ /* 0x000fe20000000000 */
[----:B------:R-:W-:Y:S03]  /*0490*/  BSSY.RECONVERGENT B2, `(.L_x_8) ;  /* 0x0000035000027945 */ /* 0x000fe60003800200 */
[----:B------:R-:W-:Y:S01]  /*04a0*/  IMAD.IADD R3, R8, 0x1, -R3 ;  /* 0x0000000108037824 */ /* 0x000fe200078e0a03 */
[C---:B------:R-:W-:Y:S01]  /*04b0*/  IADD3 R6, PT, PT, R5.reuse, 0x7f, -R6 ;  /* 0x0000007f05067810 */ /* 0x040fe20007ffe806 */
[----:B------:R-:W-:Y:S02]  /*04c0*/  IMAD R0, R5, -0x800000, R7 ;  /* 0xff80000005007824 */ /* 0x000fe400078e0207 */
[----:B------:R-:W0:Y:S01]  /*04d0*/  MUFU.RCP R8, R3 ;  /* 0x0000000300087308 */ /* 0x000e220000001000 */
[----:B------:R-:W-:Y:S01]  /*04e0*/  FADD.FTZ R11, -R3, -RZ ;  /* 0x800000ff030b7221 */ /* 0x000fe20000010100 */
[----:B------:R-:W-:-:S03]  /*04f0*/  IMAD.IADD R6, R6, 0x1, R9 ;  /* 0x0000000106067824 */ /* 0x000fc600078e0209 */
[----:B0-----:R-:W-:-:S04]  /*0500*/  FFMA R13, R8, R11, 1 ;  /* 0x3f800000080d7423 */ /* 0x001fc8000000000b */
[----:B------:R-:W-:-:S04]  /*0510*/  FFMA R10, R8, R13, R8 ;  /* 0x0000000d080a7223 */ /* 0x000fc80000000008 */
[----:B------:R-:W-:-:S04]  /*0520*/  FFMA R7, R0, R10, RZ ;  /* 0x0000000a00077223 */ /* 0x000fc800000000ff */
[----:B------:R-:W-:-:S04]  /*0530*/  FFMA R8, R11, R7, R0 ;  /* 0x000000070b087223 */ /* 0x000fc80000000000 */
[----:B------:R-:W-:-:S04]  /*0540*/  FFMA R7, R10, R8, R7 ;  /* 0x000000080a077223 */ /* 0x000fc80000000007 */
[----:B------:R-:W-:-:S04]  /*0550*/  FFMA R8, R11, R7, R0 ;  /* 0x000000070b087223 */ /* 0x000fc80000000000 */
[----:B------:R-:W-:-:S05]  /*0560*/  FFMA R0, R10, R8, R7 ;  /* 0x000000080a007223 */ /* 0x000fca0000000007 */
[----:B------:R-:W-:-:S04]  /*0570*/  SHF.R.U32.HI R3, RZ, 0x17, R0 ;  /* 0x00000017ff037819 */ /* 0x000fc80000011600 */
[----:B------:R-:W-:-:S05]  /*0580*/  LOP3.LUT R3, R3, 0xff, RZ, 0xc0, !PT ;  /* 0x000000ff03037812 */ /* 0x000fca00078ec0ff */
[----:B------:R-:W-:-:S04]  /*0590*/  IMAD.IADD R9, R3, 0x1, R6 ;  /* 0x0000000103097824 */ /* 0x000fc800078e0206 */
[----:B------:R-:W-:-:S05]  /*05a0*/  VIADD R3, R9, 0xffffffff ;  /* 0xffffffff09037836 */ /* 0x000fca0000000000 */
[----:B------:R-:W-:-:S13]  /*05b0*/  ISETP.GE.U32.AND P0, PT, R3, 0xfe, PT ;  /* 0x000000fe0300780c */ /* 0x000fda0003f06070 */
[----:B------:R-:W-:Y:S05]  /*05c0*/  @!P0 BRA `(.L_x_9) ;  /* 0x0000000000808947 */ /* 0x000fea0003800000 */
[----:B------:R-:W-:-:S13]  /*05d0*/  ISETP.GT.AND P0, PT, R9, 0xfe, PT ;  /* 0x000000fe0900780c */ /* 0x000fda0003f04270 */
[----:B------:R-:W-:Y:S05]  /*05e0*/  @P0 BRA `(.L_x_10) ;  /* 0x00000000006c0947 */ /* 0x000fea0003800000 */
[----:B------:R-:W-:-:S13]  /*05f0*/  ISETP.GE.AND P0, PT, R9, 0x1, PT ;  /* 0x000000010900780c */ /* 0x000fda0003f06270 */
[----:B------:R-:W-:Y:S05]  /*0600*/  @P0 BRA `(.L_x_11) ;  /* 0x0000000000740947 */ /* 0x000fea0003800000 */
[----:B------:R-:W-:Y:S02]  /*0610*/  ISETP.GE.AND P0, PT, R9, -0x18, PT ;  /* 0xffffffe80900780c */ /* 0x000fe40003f06270 */
[----:B------:R-:W-:-:S11]  /*0620*/  LOP3.LUT R0, R0, 0x80000000, RZ, 0xc0, !PT ;  /* 0x8000000000007812 */ /* 0x000fd600078ec0ff */
[----:B------:R-:W-:Y:S05]  /*0630*/  @!P0 BRA `(.L_x_11) ;  /* 0x0000000000688947 */ /* 0x000fea0003800000 */
[CCC-:B------:R-:W-:Y:S01]  /*0640*/  FFMA.RZ R3, R10.reuse, R8.reuse, R7.reuse ;  /* 0x000000080a037223 */ /* 0x1c0fe2000000c007 */
[CCC-:B------:R-:W-:Y:S01]  /*0650*/  FFMA.RM R6, R10.reuse, R8.reuse, R7.reuse ;  /* 0x000000080a067223 */ /* 0x1c0fe20000004007 */
[C---:B------:R-:W-:Y:S02]  /*0660*/  ISETP.NE.AND P2, PT, R9.reuse, RZ, PT ;  /* 0x000000ff0900720c */ /* 0x040fe40003f45270 */
[----:B------:R-:W-:Y:S02]  /*0670*/  ISETP.NE.AND P1, PT, R9, RZ, PT ;  /* 0x000000ff0900720c */ /* 0x000fe40003f25270 */
[----:B------:R-:W-:Y:S01]  /*0680*/  LOP3.LUT R5, R3, 0x7fffff, RZ, 0xc0, !PT ;  /* 0x007fffff03057812 */ /* 0x000fe200078ec0ff */
[----:B------:R-:W-:Y:S01]  /*0690*/  FFMA.RP R3, R10, R8, R7 ;  /* 0x000000080a037223 */ /* 0x000fe20000008007 */
[----:B------:R-:W-:Y:S02]  /*06a0*/  VIADD R8, R9, 0x20 ;  /* 0x0000002009087836 */ /* 0x000fe40000000000 */
[----:B------:R-:W-:Y:S01]  /*06b0*/  LOP3.LUT R5, R5, 0x800000, RZ, 0xfc, !PT ;  /* 0x0080000005057812 */ /* 0x000fe200078efcff */
[----:B------:R-:W-:Y:S01]  /*06c0*/  IMAD.MOV R7, RZ, RZ, -R9 ;  /* 0x000000ffff077224 */ /* 0x000fe200078e0a09 */
[----:B------:R-:W-:-:S02]  /*06d0*/  FSETP.NEU.FTZ.AND P0, PT, R3, R6, PT ;  /* 0x000000060300720b */ /* 0x000fc40003f1d000 */
[----:B------:R-:W-:Y:S02]  /*06e0*/  SHF.L.U32 R8, R5, R8, RZ ;  /* 0x0000000805087219 */ /* 0x000fe400000006ff */
[----:B------:R-:W-:Y:S02]  /*06f0*/  SEL R6, R7, RZ, P2 ;  /* 0x000000ff07067207 */ /* 0x000fe40001000000 */
[----:B------:R-:W-:Y:S02]  /*0700*/  ISETP.NE.AND P1, PT, R8, RZ, P1 ;  /* 0x000000ff0800720c */ /* 0x000fe40000f25270 */
[----:B------:R-:W-:Y:S02]  /*0710*/  SHF.R.U32.HI R6, RZ, R6, R5 ;  /* 0x00000006ff067219 */ /* 0x000fe40000011605 */
[----:B------:R-:W-:Y:S02]  /*0720*/  PLOP3.LUT P0, PT, P0, P1, PT, 0xf8, 0x8f ;  /* 0x00000000008f781c */ /* 0x000fe40000703f70 */
[----:B------:R-:W-:-:S02]  /*0730*/  SHF.R.U32.HI R8, RZ, 0x1, R6 ;  /* 0x00000001ff087819 */ /* 0x000fc40000011606 */
[----:B------:R-:W-:-:S04]  /*0740*/  SEL R3, RZ, 0x1, !P0 ;  /* 0x00000001ff037807 */ /* 0x000fc80004000000 */
[----:B------:R-:W-:-:S04]  /*0750*/  LOP3.LUT R3, R3, 0x1, R8, 0xf8, !PT ;  /* 0x0000000103037812 */ /* 0x000fc800078ef808 */
[----:B------:R-:W-:-:S05]  /*0760*/  LOP3.LUT R3, R3, R6, RZ, 0xc0, !PT ;  /* 0x0000000603037212 */ /* 0x000fca00078ec0ff */
[----:B------:R-:W-:-:S05]  /*0770*/  IMAD.IADD R3, R8, 0x1, R3 ;  /* 0x0000000108037824 */ /* 0x000fca00078e0203 */
[----:B------:R-:W-:Y:S01]  /*0780*/  LOP3.LUT R0, R3, R0, RZ, 0xfc, !PT ;  /* 0x0000000003007212 */ /* 0x000fe200078efcff */
[----:B------:R-:W-:Y:S06]  /*0790*/  BRA `(.L_x_11) ;  /* 0x0000000000107947 */ /* 0x000fec0003800000 */
.L_x_10:
[----:B------:R-:W-:-:S04]  /*07a0*/  LOP3.LUT R0, R0, 0x80000000, RZ, 0xc0, !PT ;  /* 0x8000000000007812 */ /* 0x000fc800078ec0ff */
[----:B------:R-:W-:Y:S01]  /*07b0*/  LOP3.LUT R0, R0, 0x7f800000, RZ, 0xfc, !PT ;  /* 0x7f80000000007812 */ /* 0x000fe200078efcff */
[----:B------:R-:W-:Y:S06]  /*07c0*/  BRA `(.L_x_11) ;  /* 0x0000000000047947 */ /* 0x000fec0003800000 */
.L_x_9:
[----:B------:R-:W-:-:S07]  /*07d0*/  IMAD R0, R6, 0x800000, R0 ;  /* 0x0080000006007824 */ /* 0x000fce00078e0200 */
.L_x_11:
[----:B------:R-:W-:Y:S05]  /*07e0*/  BSYNC.RECONVERGENT B2 ;  /* 0x0000000000027941 */ /* 0x000fea0003800200 */
.L_x_8:
[----:B------:R-:W-:Y:S05]  /*07f0*/  BRA `(.L_x_12) ;  /* 0x0000000000207947 */ /* 0x000fea0003800000 */
.L_x_7:
[----:B------:R-:W-:-:S04]  /*0800*/  LOP3.LUT R0, R8, 0x80000000, R7, 0x48, !PT ;  /* 0x8000000008007812 */ /* 0x000fc800078e4807 */
[----:B------:R-:W-:Y:S01]  /*0810*/  LOP3.LUT R0, R0, 0x7f800000, RZ, 0xfc, !PT ;  /* 0x7f80000000007812 */ /* 0x000fe200078efcff */
[----:B------:R-:W-:Y:S06]  /*0820*/  BRA `(.L_x_12) ;  /* 0x0000000000147947 */ /* 0x000fec0003800000 */
.L_x_6:
[----:B------:R-:W-:Y:S01]  /*0830*/  LOP3.LUT R0, R8, 0x80000000, R7, 0x48, !PT ;  /* 0x8000000008007812 */ /* 0x000fe200078e4807 */
[----:B------:R-:W-:Y:S06]  /*0840*/  BRA `(.L_x_12) ;  /* 0x00000000000c7947 */ /* 0x000fec0003800000 */
.L_x_5:
[----:B------:R-:W0:Y:S01]  /*0850*/  MUFU.RSQ R0, -QNAN ;  /* 0xffc0000000007908 */ /* 0x000e220000001400 */
[----:B------:R-:W-:Y:S05]  /*0860*/  BRA `(.L_x_12) ;  /* 0x0000000000047947 */ /* 0x000fea0003800000 */
.L_x_4:
[----:B------:R-:W-:-:S07]  /*0870*/  FADD.FTZ R0, R0, R3 ;  /* 0x0000000300007221 */ /* 0x000fce0000010000 */
.L_x_12:
[----:B------:R-:W-:Y:S05]  /*0880*/  BSYNC.RECONVERGENT B1 ;  /* 0x0000000000017941 */ /* 0x000fea0003800200 */
.L_x_2:
[----:B------:R-:W-:-:S04]  /*0890*/  IMAD.MOV.U32 R5, RZ, RZ, 0x0 ;  /* 0x00000000ff057424 */ /* 0x000fc800078e00ff */
[----:B0-----:R-:W-:Y:S05]  /*08a0*/  RET.REL.NODEC R4 `(_Z12complex2realP6float2Pfi) ;  /* 0xfffffff404d47950 */ /* 0x001fea0003c3ffff */
.L_x_13:
[----:B------:R-:W-:-:S00]  /*08b0*/  BRA `(.L_x_13) ;  /* 0xfffffffc00fc7947 */ /* 0x000fc0000383ffff */
[----:B------:R-:W-:-:S00]  /*08c0*/  NOP ;  /* 0x0000000000007918 */ /* 0x000fc00000000000 */
        /* <DEDUP_REMOVED lines=11> */
.L_x_31:


//--------------------- .text._Z12real2complexPfP6float2i --------------------------
	.section	.text._Z12real2complexPfP6float2i,"ax",@progbits
	.align	128
        .global         _Z12real2complexPfP6float2i
        .type           _Z12real2complexPfP6float2i,@function
        .size           _Z12real2complexPfP6float2i,(.L_x_34 - _Z12real2complexPfP6float2i)
        .other          _Z12real2complexPfP6float2i,@"STO_CUDA_ENTRY STV_DEFAULT"
_Z12real2complexPfP6float2i:
.text._Z12real2complexPfP6float2i:
[----:B------:R-:W-:Y:S01]  /*0000*/  LDC R1, c[0x0][0x37c] ;  /* 0x0000df00ff017b82 */ /* 0x000fe20000000800 */
[----:B------:R-:W0:Y:S07]  /*0010*/  S2R R0, SR_TID.X ;  /* 0x0000000000007919 */ /* 0x000e2e0000002100 */
[----:B------:R-:W0:Y:S01]  /*0020*/  S2UR UR4, SR_CTAID.X ;  /* 0x00000000000479c3 */ /* 0x000e220000002500 */
[----:B------:R-:W1:Y:S01]  /*0030*/  LDCU UR6, c[0x0][0x390] ;  /* 0x00007200ff0677ac */ /* 0x000e620008000800 */
[----:B------:R-:W2:Y:S06]  /*0040*/  S2R R2, SR_TID.Y ;  /* 0x0000000000027919 */ /* 0x000eac0000002200 */
[----:B------:R-:W0:Y:S08]  /*0050*/  LDC R3, c[0x0][0x360] ;  /* 0x0000d800ff037b82 */ /* 0x000e300000000800 */
[----:B------:R-:W2:Y:S08]  /*0060*/  S2UR UR5, SR_CTAID.Y ;  /* 0x00000000000579c3 */ /* 0x000eb00000002600 */
[----:B------:R-:W2:Y:S01]  /*0070*/  LDC R5, c[0x0][0x364] ;  /* 0x0000d900ff057b82 */ /* 0x000ea20000000800 */
[----:B0-----:R-:W-:-:S02]  /*0080*/  IMAD R0, R3, UR4, R0 ;  /* 0x0000000403007c24 */ /* 0x001fc4000f8e0200 */
[----:B--2---:R-:W-:-:S04]  /*0090*/  IMAD R3, R5, UR5, R2 ;  /* 0x0000000505037c24 */ /* 0x004fc8000f8e0202 */
[----:B-1----:R-:W-:Y:S01]  /*00a0*/  IMAD R7, R3, UR6, R0 ;  /* 0x0000000603077c24 */ /* 0x002fe2000f8e0200 */
[----:B------:R-:W-:-:S04]  /*00b0*/  VIMNMX R2, PT, PT, R0, R3, !PT ;  /* 0x0000000300027248 */ /* 0x000fc80007fe0100 */
[----:B------:R-:W-:-:S13]  /*00c0*/  ISETP.GE.AND P0, PT, R2, UR6, PT ;  /* 0x0000000602007c0c */ /* 0x000fda000bf06270 */
[----:B------:R-:W-:Y:S05]  /*00d0*/  @P0 EXIT ;  /* 0x000000000000094d */ /* 0x000fea0003800000 */
[----:B------:R-:W0:Y:S01]  /*00e0*/  LDC.64 R2, c[0x0][0x380] ;  /* 0x0000e000ff027b82 */ /* 0x000e220000000a00 */
[----:B------:R-:W1:Y:S07]  /*00f0*/  LDCU.64 UR4, c[0x0][0x358] ;  /* 0x00006b00ff0477ac */ /* 0x000e6e0008000a00 */
[----:B------:R-:W2:Y:S01]  /*0100*/  LDC.64 R4, c[0x0][0x388] ;  /* 0x0000e200ff047b82 */ /* 0x000ea20000000a00 */
[----:B0-----:R-:W-:-:S05]  /*0110*/  IMAD.WIDE R2, R7, 0x4, R2 ;  /* 0x0000000407027825 */ /* 0x001fca00078e0202 */
[----:B-1----:R-:W3:Y:S01]  /*0120*/  LDG.E R8, desc[UR4][R2.64] ;  /* 0x0000000402087981 */ /* 0x002ee2000c1e1900 */
[----:B------:R-:W-:Y:S02]  /*0130*/  HFMA2 R9, -RZ, RZ, 0, 0 ;  /* 0x00000000ff097431 */ /* 0x000fe400000001ff */
[----:B--2---:R-:W-:-:S05]  /*0140*/  IMAD.WIDE R4, R7, 0x8, R4 ;  /* 0x0000000807047825 */ /* 0x004fca00078e0204 */
[----:B---3--:R-:W-:Y:S01]  /*0150*/  STG.E.64 desc[UR4][R4.64], R8 ;  /* 0x0000000804007986 */ /* 0x008fe2000c101b04 */
[----:B------:R-:W-:Y:S05]  /*0160*/  EXIT ;  /* 0x000000000000794d */ /* 0x000fea0003800000 */
.L_x_14:
        /* <DEDUP_REMOVED lines=9> */
.L_x_34:


//--------------------- .text._Z13solve_poissonP6float2S0_Pfi --------------------------
	.section	.text._Z13solve_poissonP6float2S0_Pfi,"ax",@progbits
	.align	128
        .global         _Z13solve_poissonP6float2S0_Pfi
        .type           _Z13solve_poissonP6float2S0_Pfi,@function
        .size           _Z13solve_poissonP6float2S0_Pfi,(.L_x_32 - _Z13solve_poissonP6float2S0_Pfi)
        .other          _Z13solve_poissonP6float2S0_Pfi,@"STO_CUDA_ENTRY STV_DEFAULT"
_Z13solve_poissonP6float2S0_Pfi:
.text._Z13solve_poissonP6float2S0_Pfi:
        /* <DEDUP_REMOVED lines=8> */
[----:B------:R-:W-:-:S04]  /*0080*/  VIMNMX R2, PT, PT, R5, R0, !PT ;  /* 0x0000000005027248 */ /* 0x000fc80007fe0100 */
[----:B-1----:R-:W-:-:S13]  /*0090*/  ISETP.GE.AND P0, PT, R2, UR6, PT ;  /* 0x0000000602007c0c */ /* 0x002fda000bf06270 */
[----:B------:R-:W-:Y:S05]  /*00a0*/  @P0 EXIT ;  /* 0x000000000000094d */ /* 0x000fea0003800000 */
[----:B------:R-:W0:Y:S01]  /*00b0*/  LDC.64 R6, c[0x0][0x390] ;  /* 0x0000e400ff067b82 */ /* 0x000e220000000a00 */
[----:B------:R-:W1:Y:S07]  /*00c0*/  LDCU.64 UR4, c[0x0][0x358] ;  /* 0x00006b00ff0477ac */ /* 0x000e6e0008000a00 */
[----:B------:R-:W2:Y:S01]  /*00d0*/  LDC.64 R2, c[0x0][0x380] ;  /* 0x0000e000ff027b82 */ /* 0x000ea20000000a00 */
[----:B0-----:R-:W-:-:S04]  /*00e0*/  IMAD.WIDE.U32 R8, R0, 0x4, R6 ;  /* 0x0000000400087825 */ /* 0x001fc800078e0006 */
[----:B------:R-:W-:Y:S02]  /*00f0*/  IMAD.WIDE R6, R5, 0x4, R6 ;  /* 0x0000000405067825 */ /* 0x000fe400078e0206 */
[----:B-1----:R-:W3:Y:S04]  /*0100*/  LDG.E R8, desc[UR4][R8.64] ;  /* 0x0000000408087981 */ /* 0x002ee8000c1e1900 */
[----:B------:R-:W4:Y:S01]  /*0110*/  LDG.E R6, desc[UR4][R6.64] ;  /* 0x0000000406067981 */ /* 0x000f22000c1e1900 */
[----:B------:R-:W-:-:S04]  /*0120*/  IMAD R4, R0, UR6, R5 ;  /* 0x0000000600047c24 */ /* 0x000fc8000f8e0205 */
[----:B--2---:R-:W-:-:S06]  /*0130*/  IMAD.WIDE R2, R4, 0x8, R2 ;  /* 0x0000000804027825 */ /* 0x004fcc00078e0202 */
[----:B------:R-:W2:Y:S01]  /*0140*/  LDG.E.64 R2, desc[UR4][R2.64] ;  /* 0x0000000402027981 */ /* 0x000ea2000c1e1b00 */
[----:B------:R-:W-:Y:S01]  /*0150*/  LOP3.LUT P0, RZ, R5, R0, RZ, 0xfc, !PT ;  /* 0x0000000005ff7212 */ /* 0x000fe2000780fcff */
[----:B------:R-:W-:Y:S01]  /*0160*/  BSSY.RECONVERGENT B0, `(.L_x_15) ;  /* 0x0000010000007945 */ /* 0x000fe20003800200 */
[----:B---3--:R-:W-:-:S04]  /*0170*/  FMUL R11, R8, R8 ;  /* 0x00000008080b7220 */ /* 0x008fc80000400000 */
[----:B----4-:R-:W-:-:S05]  /*0180*/  FFMA R11, R6, R6, R11 ;  /* 0x00000006060b7223 */ /* 0x010fca000000000b */
[----:B------:R-:W-:-:S04]  /*0190*/  FSEL R5, R11, 1, P0 ;  /* 0x3f8000000b057808 */ /* 0x000fc80000000000 */
[----:B------:R-:W0:Y:S08]  /*01a0*/  MUFU.RCP R0, R5 ;  /* 0x0000000500007308 */ /* 0x000e300000001000 */
[----:B--2---:R-:W1:Y:S01]  /*01b0*/  FCHK P0, -R2, R5 ;  /* 0x0000000502007302 */ /* 0x004e620000000100 */
[----:B0-----:R-:W-:-:S04]  /*01c0*/  FFMA R9, -R5, R0, 1 ;  /* 0x3f80000005097423 */ /* 0x001fc80000000100 */
[----:B------:R-:W-:-:S04]  /*01d0*/  FFMA R9, R0, R9, R0 ;  /* 0x0000000900097223 */ /* 0x000fc80000000000 */
[----:B------:R-:W-:-:S04]  /*01e0*/  FFMA R6, -R2, R9, RZ ;  /* 0x0000000902067223 */ /* 0x000fc800000001ff */
[----:B------:R-:W-:-:S04]  /*01f0*/  FFMA R0, -R5, R6, -R2 ;  /* 0x0000000605007223 */ /* 0x000fc80000000902 */
[----:B------:R-:W-:Y:S01]  /*0200*/  FFMA R6, R9, R0, R6 ;  /* 0x0000000009067223 */ /* 0x000fe20000000006 */
[----:B-1----:R-:W-:Y:S06]  /*0210*/  @!P0 BRA `(.L_x_16) ;  /* 0x0000000000108947 */ /* 0x002fec0003800000 */
[----:B------:R-:W-:Y:S01]  /*0220*/  FADD R2, -R2, -RZ ;  /* 0x800000ff02027221 */ /* 0x000fe20000000100 */
[----:B------:R-:W-:-:S07]  /*0230*/  MOV R10, 0x250 ;  /* 0x00000250000a7802 */ /* 0x000fce0000000f00 */
[----:B------:R-:W-:Y:S05]  /*0240*/  CALL.REL.NOINC `($__internal_1_$__cuda_sm3x_div_rn_noftz_f32_slowpath) ;  /* 0x0000000000507944 */ /* 0x000fea0003c00000 */
[----:B------:R-:W-:-:S07]  /*0250*/  IMAD.MOV.U32 R6, RZ, RZ, R0 ;  /* 0x000000ffff067224 */ /* 0x000fce00078e0000 */
.L_x_16:
[----:B------:R-:W-:Y:S05]  /*0260*/  BSYNC.RECONVERGENT B0 ;  /* 0x0000000000007941 */ /* 0x000fea0003800200 */
.L_x_15:
[----:B------:R-:W0:Y:S01]  /*0270*/  MUFU.RCP R0, R5 ;  /* 0x0000000500007308 */ /* 0x000e220000001000 */
[----:B------:R-:W1:Y:S01]  /*0280*/  LDC.64 R8, c[0x0][0x388] ;  /* 0x0000e200ff087b82 */ /* 0x000e620000000a00 */
[----:B------:R-:W-:Y:S06]  /*0290*/  BSSY.RECONVERGENT B0, `(.L_x_17) ;  /* 0x000000d000007945 */ /* 0x000fec0003800200 */
[----:B------:R-:W2:Y:S01]  /*02a0*/  FCHK P0, -R3, R5 ;  /* 0x0000000503007302 */ /* 0x000ea20000000100 */
[----:B0-----:R-:W-:-:S04]  /*02b0*/  FFMA R7, -R5, R0, 1 ;  /* 0x3f80000005077423 */ /* 0x001fc80000000100 */
[----:B------:R-:W-:-:S04]  /*02c0*/  FFMA R11, R0, R7, R0 ;  /* 0x00000007000b7223 */ /* 0x000fc80000000000 */
[----:B------:R-:W-:Y:S01]  /*02d0*/  FFMA R0, -R3, R11, RZ ;  /* 0x0000000b03007223 */ /* 0x000fe200000001ff */
[----:B-1----:R-:W-:-:S04]  /*02e0*/  IMAD.WIDE R8, R4, 0x8, R8 ;  /* 0x0000000804087825 */ /* 0x002fc800078e0208 */
[----:B------:R-:W-:-:S04]  /*02f0*/  FFMA R7, -R5, R0, -R3 ;  /* 0x0000000005077223 */ /* 0x000fc80000000903 */
[----:B------:R-:W-:Y:S01]  /*0300*/  FFMA R7, R11, R7, R0 ;  /* 0x000000070b077223 */ /* 0x000fe20000000000 */
[----:B--2---:R-:W-:Y:S06]  /*0310*/  @!P0 BRA `(.L_x_18) ;  /* 0x0000000000108947 */ /* 0x004fec0003800000 */
[----:B------:R-:W-:Y:S01]  /*0320*/  FADD R2, -R3, -RZ ;  /* 0x800000ff03027221 */ /* 0x000fe20000000100 */
[----:B------:R-:W-:-:S07]  /*0330*/  MOV R10, 0x350 ;  /* 0x00000350000a7802 */ /* 0x000fce0000000f00 */
[----:B------:R-:W-:Y:S05]  /*0340*/  CALL.REL.NOINC `($__internal_1_$__cuda_sm3x_div_rn_noftz_f32_slowpath) ;  /* 0x0000000000107944 */ /* 0x000fea0003c00000 */
[----:B------:R-:W-:-:S07]  /*0350*/  IMAD.MOV.U32 R7, RZ, RZ, R0 ;  /* 0x000000ffff077224 */ /* 0x000fce00078e0000 */
.L_x_18:
[----:B------:R-:W-:Y:S05]  /*0360*/  BSYNC.RECONVERGENT B0 ;  /* 0x0000000000007941 */ /* 0x000fea0003800200 */
.L_x_17:
[----:B------:R-:W-:Y:S01]  /*0370*/  STG.E.64 desc[UR4][R8.64], R6 ;  /* 0x0000000608007986 */ /* 0x000fe2000c101b04 */
[----:B------:R-:W-:Y:S05]  /*0380*/  EXIT ;  /* 0x000000000000794d */ /* 0x000fea0003800000 */
        .weak           $__internal_1_$__cuda_sm3x_div_rn_noftz_f32_slowpath
        .type           $__internal_1_$__cuda_sm3x_div_rn_noftz_f32_slowpath,@function
        .size           $__internal_1_$__cuda_sm3x_div_rn_noftz_f32_slowpath,(.L_x_32 - $__internal_1_$__cuda_sm3x_div_rn_noftz_f32_slowpath)
$__internal_1_$__cuda_sm3x_div_rn_noftz_f32_slowpath:
[--C-:B------:R-:W-:Y:S01]  /*0390*/  SHF.R.U32.HI R11, RZ, 0x17, R5.reuse ;  /* 0x00000017ff0b7819 */ /* 0x100fe20000011605 */
[----:B------:R-:W-:Y:S01]  /*03a0*/  BSSY.RECONVERGENT B1, `(.L_x_19) ;  /* 0x0000063000017945 */ /* 0x000fe20003800200 */
[----:B------:R-:W-:Y:S01]  /*03b0*/  SHF.R.U32.HI R0, RZ, 0x17, R2 ;  /* 0x00000017ff007819 */ /* 0x000fe20000011602 */
[----:B------:R-:W-:Y:S01]  /*03c0*/  IMAD.MOV.U32 R13, RZ, RZ, R5 ;  /* 0x000000ffff0d7224 */ /* 0x000fe200078e0005 */
[----:B------:R-:W-:Y:S02]  /*03d0*/  LOP3.LUT R11, R11, 0xff, RZ, 0xc0, !PT ;  /* 0x000000ff0b0b7812 */ /* 0x000fe400078ec0ff */
        /* <DEDUP_REMOVED lines=28> */
[----:B------:R-:W-:-:S03]  /*05a0*/  @!P1 FFMA R13, R5, 1.84467440737095516160e+19, RZ ;  /* 0x5f800000050d9823 */ /* 0x000fc600000000ff */
[----:B------:R-:W-:-:S07]  /*05b0*/  @!P1 IADD3 R7, PT, PT, R7, 0x40, RZ ;  /* 0x0000004007079810 */ /* 0x000fce0007ffe0ff */
.L_x_20:
[----:B------:R-:W-:Y:S01]  /*05c0*/  LEA R0, R11, 0xc0800000, 0x17 ;  /* 0xc08000000b007811 */ /* 0x000fe200078eb8ff */
[----:B------:R-:W-:Y:S01]  /*05d0*/  VIADD R12, R12, 0xffffff81 ;  /* 0xffffff810c0c7836 */ /* 0x000fe20000000000 */
[----:B------:R-:W-:Y:S03]  /*05e0*/  BSSY.RECONVERGENT B2, `(.L_x_25) ;  /* 0x0000035000027945 */ /* 0x000fe60003800200 */
[----:B------:R-:W-:Y:S02]  /*05f0*/  IMAD.IADD R13, R13, 0x1, -R0 ;  /* 0x000000010d0d7824 */ /* 0x000fe400078e0a00 */
[C---:B------:R-:W-:Y:S01]  /*0600*/  IMAD R0, R12.reuse, -0x800000, R2 ;  /* 0xff8000000c007824 */ /* 0x040fe200078e0202 */
[----:B------:R-:W-:Y:S01]  /*0610*/  IADD3 R12, PT, PT, R12, 0x7f, -R11 ;  /* 0x0000007f0c0c7810 */ /* 0x000fe20007ffe80b */
[----:B------:R-:W0:Y:S01]  /*0620*/  MUFU.RCP R14, R13 ;  /* 0x0000000d000e7308 */ /* 0x000e220000001000 */
[----:B------:R-:W-:-:S03]  /*0630*/  FADD.FTZ R15, -R13, -RZ ;  /* 0x800000ff0d0f7221 */ /* 0x000fc60000010100 */
[----:B------:R-:W-:Y:S02]  /*0640*/  IMAD.IADD R7, R12, 0x1, R7 ;  /* 0x000000010c077824 */ /* 0x000fe400078e0207 */
        /* <DEDUP_REMOVED lines=20> */
[-CC-:B------:R-:W-:Y:S01]  /*0790*/  FFMA.RZ R2, R19, R15.reuse, R14.reuse ;  /* 0x0000000f13027223 */ /* 0x180fe2000000c00e */
[----:B------:R-:W-:Y:S01]  /*07a0*/  IADD3 R12, PT, PT, R13, 0x20, RZ ;  /* 0x000000200d0c7810 */ /* 0x000fe20007ffe0ff */
[-CC-:B------:R-:W-:Y:S01]  /*07b0*/  FFMA.RM R7, R19, R15.reuse, R14.reuse ;  /* 0x0000000f13077223 */ /* 0x180fe2000000400e */
[----:B------:R-:W-:Y:S02]  /*07c0*/  ISETP.NE.AND P2, PT, R13, RZ, PT ;  /* 0x000000ff0d00720c */ /* 0x000fe40003f45270 */
[----:B------:R-:W-:Y:S01]  /*07d0*/  LOP3.LUT R11, R2, 0x7fffff, RZ, 0xc0, !PT ;  /* 0x007fffff020b7812 */ /* 0x000fe200078ec0ff */
[----:B------:R-:W-:Y:S01]  /*07e0*/  FFMA.RP R2, R19, R15, R14 ;  /* 0x0000000f13027223 */ /* 0x000fe2000000800e */
[----:B------:R-:W-:Y:S01]  /*07f0*/  ISETP.NE.AND P1, PT, R13, RZ, PT ;  /* 0x000000ff0d00720c */ /* 0x000fe20003f25270 */
[----:B------:R-:W-:Y:S01]  /*0800*/  IMAD.MOV R13, RZ, RZ, -R13 ;  /* 0x000000ffff0d7224 */ /* 0x000fe200078e0a0d */
[----:B------:R-:W-:Y:S02]  /*0810*/  LOP3.LUT R11, R11, 0x800000, RZ, 0xfc, !PT ;  /* 0x008000000b0b7812 */ /* 0x000fe400078efcff */
        /* <DEDUP_REMOVED lines=13> */
.L_x_27:
[----:B------:R-:W-:-:S04]  /*08f0*/  LOP3.LUT R0, R0, 0x80000000, RZ, 0xc0, !PT ;  /* 0x8000000000007812 */ /* 0x000fc800078ec0ff */
[----:B------:R-:W-:Y:S01]  /*0900*/  LOP3.LUT R0, R0, 0x7f800000, RZ, 0xfc, !PT ;  /* 0x7f80000000007812 */ /* 0x000fe200078efcff */
[----:B------:R-:W-:Y:S06]  /*0910*/  BRA `(.L_x_28) ;  /* 0x0000000000047947 */ /* 0x000fec0003800000 */
.L_x_26:
[----:B------:R-:W-:-:S07]  /*0920*/  IMAD R0, R7, 0x800000, R0 ;  /* 0x0080000007007824 */ /* 0x000fce00078e0200 */
.L_x_28:
[----:B------:R-:W-:Y:S05]  /*0930*/  BSYNC.RECONVERGENT B2 ;  /* 0x0000000000027941 */ /* 0x000fea0003800200 */
.L_x_25:
[----:B------:R-:W-:Y:S05]  /*0940*/  BRA `(.L_x_29) ;  /* 0x0000000000207947 */ /* 0x000fea0003800000 */
.L_x_24:
[----:B------:R-:W-:-:S04]  /*0950*/  LOP3.LUT R0, R13, 0x80000000, R2, 0x48, !PT ;  /* 0x800000000d007812 */ /* 0x000fc800078e4802 */
[----:B------:R-:W-:Y:S01]  /*0960*/  LOP3.LUT R0, R0, 0x7f800000, RZ, 0xfc, !PT ;  /* 0x7f80000000007812 */ /* 0x000fe200078efcff */
[----:B------:R-:W-:Y:S06]  /*0970*/  BRA `(.L_x_29) ;  /* 0x0000000000147947 */ /* 0x000fec0003800000 */
.L_x_23:
[----:B------:R-:W-:Y:S01]  /*0980*/  LOP3.LUT R0, R13, 0x80000000, R2, 0x48, !PT ;  /* 0x800000000d007812 */ /* 0x000fe200078e4802 */
[----:B------:R-:W-:Y:S06]  /*0990*/  BRA `(.L_x_29) ;  /* 0x00000000000c7947 */ /* 0x000fec0003800000 */
.L_x_22:
[----:B------:R-:W0:Y:S01]  /*09a0*/  MUFU.RSQ R0, -QNAN ;  /* 0xffc0000000007908 */ /* 0x000e220000001400 */
[----:B------:R-:W-:Y:S05]  /*09b0*/  BRA `(.L_x_29) ;  /* 0x0000000000047947 */ /* 0x000fea0003800000 */
.L_x_21:
[----:B------:R-:W-:-:S07]  /*09c0*/  FADD.FTZ R0, R2, R5 ;  /* 0x0000000502007221 */ /* 0x000fce0000010000 */
.L_x_29:
[----:B------:R-:W-:Y:S05]  /*09d0*/  BSYNC.RECONVERGENT B1 ;  /* 0x0000000000017941 */ /* 0x000fea0003800200 */
.L_x_19:
[----:B------:R-:W-:-:S04]  /*09e0*/  IMAD.MOV.U32 R11, RZ, RZ, 0x0 ;  /* 0x00000000ff0b7424 */ /* 0x000fc800078e00ff */
[----:B0-----:R-:W-:Y:S05]  /*09f0*/  RET.REL.NODEC R10 `(_Z13solve_poissonP6float2S0_Pfi) ;  /* 0xfffffff40a807950 */ /* 0x001fea0003c3ffff */
.L_x_30:
        /* <DEDUP_REMOVED lines=16> */
.L_x_32:


//--------------------- .nv.shared.reserved.0     --------------------------
	.section	.nv.shared.reserved.0,"aw",@nobits
	.weak		__nv_reservedSMEM_offset_0_alias
	.size		__nv_reservedSMEM_offset_0_alias, 0, 64
	.other		__nv_reservedSMEM_offset_0_alias,@"STO_CUDA_RESERVED_SHARED STV_DEFAULT"
__nv_reservedSMEM_offset_0_alias:
	.zero		0
	.zero		64


//--------------------- .nv.constant0._Z12complex2realP6float2Pfi --------------------------
	.section	.nv.constant0._Z12complex2realP6float2Pfi,"a",@progbits
	.sectionflags	@""
	.align	4
.nv.constant0._Z12complex2realP6float2Pfi:
	.zero		916


//--------------------- .nv.constant0._Z12real2complexPfP6float2i --------------------------
	.section	.nv.constant0._Z12real2complexPfP6float2i,"a",@progbits
	.sectionflags	@""
	.align	4
.nv.constant0._Z12real2complexPfP6float2i:
	.zero		916


//--------------------- .nv.constant0._Z13solve_poissonP6float2S0_Pfi --------------------------
	.section	.nv.constant0._Z13solve_poissonP6float2S0_Pfi,"a",@progbits
	.sectionflags	@""
	.align	4
.nv.constant0._Z13solve_poissonP6float2S0_Pfi:
	.zero		924


//--------------------- SYMBOLS --------------------------

	.type		.nv.reservedSmem.offset0,@object
	.size		.nv.reservedSmem.offset0,0x4
